	.headerflags	@"EF_CUDA_TEXMODE_UNIFIED EF_CUDA_64BIT_ADDRESS EF_CUDA_ACCELERATORS EF_CUDA_SM90 EF_CUDA_VIRTUAL_SM(EF_CUDA_SM90)"
	.elftype	@"ET_EXEC"


//--------------------- .nv.info                  --------------------------
	.section	.nv.info,"",@"SHT_CUDA_INFO"
	.align	4


	//----- nvinfo : EIATTR_REGCOUNT
	.align		4
        /*0000*/ 	.byte	0x04, 0x2f
        /*0002*/ 	.short	(.L_1 - .L_0)
	.align		4
.L_0:
        /*0004*/ 	.word	index@(triton_poi_fused__safe_softmax_3)
        /*0008*/ 	.word	0x00000012


	//----- nvinfo : EIATTR_MIN_STACK_SIZE
	.align		4
.L_1:
        /*000c*/ 	.byte	0x04, 0x12
        /*000e*/ 	.short	(.L_3 - .L_2)
	.align		4
.L_2:
        /*0010*/ 	.word	index@(triton_poi_fused__safe_softmax_3)
        /*0014*/ 	.word	0x00000000


	//----- nvinfo : EIATTR_FRAME_SIZE
	.align		4
.L_3:
        /*0018*/ 	.byte	0x04, 0x11
        /*001a*/ 	.short	(.L_5 - .L_4)
	.align		4
.L_4:
        /*001c*/ 	.word	index@(triton_poi_fused__safe_softmax_3)
        /*0020*/ 	.word	0x00000000


	//----- nvinfo : EIATTR_MIN_STACK_SIZE
	.align		4
.L_5:
        /*0024*/ 	.byte	0x04, 0x12
        /*0026*/ 	.short	(.L_7 - .L_6)
	.align		4
.L_6:
        /*0028*/ 	.word	index@(triton_poi_fused__safe_softmax_3)
        /*002c*/ 	.word	0x00000000
.L_7:


//--------------------- .nv.info.triton_poi_fused__safe_softmax_3 --------------------------
	.section	.nv.info.triton_poi_fused__safe_softmax_3,"",@"SHT_CUDA_INFO"
	.sectionflags	@""
	.align	4


	//----- nvinfo : EIATTR_CUDA_API_VERSION
	.align		4
        /*0000*/ 	.byte	0x04, 0x37
        /*0002*/ 	.short	(.L_9 - .L_8)
.L_8:
        /*0004*/ 	.word	0x0000007c


	//----- nvinfo : EIATTR_KPARAM_INFO
	.align		4
.L_9:
        /*0008*/ 	.byte	0x04, 0x17
        /*000a*/ 	.short	(.L_11 - .L_10)
.L_10:
        /*000c*/ 	.word	0x00000000
        /*0010*/ 	.short	0x0002
        /*0012*/ 	.short	0x0010
        /*0014*/ 	.byte	0x00, 0xf0, 0x11, 0x00


	//----- nvinfo : EIATTR_KPARAM_INFO
	.align		4
.L_11:
        /*0018*/ 	.byte	0x04, 0x17
        /*001a*/ 	.short	(.L_13 - .L_12)
.L_12:
        /*001c*/ 	.word	0x00000000
        /*0020*/ 	.short	0x0001
        /*0022*/ 	.short	0x0008
        /*0024*/ 	.byte	0x00, 0xf4, 0x21, 0x00


	//----- nvinfo : EIATTR_KPARAM_INFO
	.align		4
.L_13:
        /*0028*/ 	.byte	0x04, 0x17
        /*002a*/ 	.short	(.L_15 - .L_14)
.L_14:
        /*002c*/ 	.word	0x00000000
        /*0030*/ 	.short	0x0000
        /*0032*/ 	.short	0x0000
        /*0034*/ 	.byte	0x00, 0xf4, 0x21, 0x00


	//----- nvinfo : EIATTR_SPARSE_MMA_MASK
	.align		4
.L_15:
        /*0038*/ 	.byte	0x03, 0x50
        /*003a*/ 	.short	0x0000


	//----- nvinfo : EIATTR_MAXREG_COUNT
	.align		4
        /*003c*/ 	.byte	0x03, 0x1b
        /*003e*/ 	.short	0x00ff


	//----- nvinfo : EIATTR_EXIT_INSTR_OFFSETS
	.align		4
        /*0040*/ 	.byte	0x04, 0x1c
        /*0042*/ 	.short	(.L_17 - .L_16)


	//   ....[0]....
.L_16:
        /*0044*/ 	.word	0x000003e0


	//   ....[1]....
        /*0048*/ 	.word	0x00000400


	//----- nvinfo : EIATTR_REQNTID
	.align		4
.L_17:
        /*004c*/ 	.byte	0x04, 0x10
        /*004e*/ 	.short	(.L_19 - .L_18)
.L_18:
        /*0050*/ 	.word	0x00000080
        /*0054*/ 	.word	0x00000001
        /*0058*/ 	.word	0x00000001


	//----- nvinfo : EIATTR_CBANK_PARAM_SIZE
	.align		4
.L_19:
        /*005c*/ 	.byte	0x03, 0x19
        /*005e*/ 	.short	0x0014


	//----- nvinfo : EIATTR_PARAM_CBANK
	.align		4
        /*0060*/ 	.byte	0x04, 0x0a
        /*0062*/ 	.short	(.L_21 - .L_20)
	.align		4
.L_20:
        /*0064*/ 	.word	index@(.nv.constant0.triton_poi_fused__safe_softmax_3)
        /*0068*/ 	.short	0x0210
        /*006a*/ 	.short	0x0014


	//----- nvinfo : EIATTR_SW_WAR
	.align		4
.L_21:
        /*006c*/ 	.byte	0x04, 0x36
        /*006e*/ 	.short	(.L_23 - .L_22)
.L_22:
        /*0070*/ 	.word	0x00000008
.L_23:


//--------------------- .nv.callgraph             --------------------------
	.section	.nv.callgraph,"",@"SHT_CUDA_CALLGRAPH"
	.align	4
	.sectionentsize	8
	.align		4
        /*0000*/ 	.word	0x00000000
	.align		4
        /*0004*/ 	.word	0xffffffff
	.align		4
        /*0008*/ 	.word	0x00000000
	.align		4
        /*000c*/ 	.word	0xfffffffe
	.align		4
        /*0010*/ 	.word	0x00000000
	.align		4
        /*0014*/ 	.word	0xfffffffd
	.align		4
        /*0018*/ 	.word	0x00000000
	.align		4
        /*001c*/ 	.word	0xfffffffc


//--------------------- .text.triton_poi_fused__safe_softmax_3 --------------------------
	.section	.text.triton_poi_fused__safe_softmax_3,"ax",@progbits
	.align	128
        .global         triton_poi_fused__safe_softmax_3
        .type           triton_poi_fused__safe_softmax_3,@function
        .size           triton_poi_fused__safe_softmax_3,(.L_x_1 - triton_poi_fused__safe_softmax_3)
        .other          triton_poi_fused__safe_softmax_3,@"STO_CUDA_ENTRY STV_DEFAULT"
triton_poi_fused__safe_softmax_3:
.text.triton_poi_fused__safe_softmax_3:
[----:B------:R-:W0:Y:S02]  /*0000*/  LDC R1, c[0x0][0x28] ;  /* 0x00000a00ff017b82 */ /* 0x000e240000000800 */
[----:B------:R-:W1:Y:S01]  /*0010*/  S2R R0, SR_TID.X ;  /* 0x0000000000007919 */ /* 0x000e620000002100 */
[----:B------:R-:W2:Y:S01]  /*0020*/  LDC.64 R2, c[0x0][0x210] ;  /* 0x00008400ff027b82 */ /* 0x000ea20000000a00 */
[----:B------:R-:W-:Y:S01]  /*0030*/  CS2R R14, SRZ ;  /* 0x00000000000e7805 */ /* 0x000fe2000001ff00 */
[----:B------:R-:W-:Y:S01]  /*0040*/  ULDC.64 UR4, c[0x0][0x208] ;  /* 0x0000820000047ab9 */ /* 0x000fe20000000a00 */
[----:B------:R-:W3:Y:S01]  /*0050*/  S2R R7, SR_CTAID.X ;  /* 0x0000000000077919 */ /* 0x000ee20000002500 */
[----:B-1----:R-:W-:Y:S01]  /*0060*/  IMAD.SHL.U32 R0, R0, 0x2, RZ ;  /* 0x0000000200007824 */ /* 0x002fe200078e00ff */
[----:B---3--:R-:W-:-:S04]  /*0070*/  SHF.R.S32.HI R4, RZ, 0x17, R7 ;  /* 0x00000017ff047819 */ /* 0x008fc80000011407 */
[----:B------:R-:W-:Y:S02]  /*0080*/  LOP3.LUT R0, R0, 0xfe, RZ, 0xc0, !PT ;  /* 0x000000fe00007812 */ /* 0x000fe400078ec0ff */
[----:B------:R-:W-:-:S03]  /*0090*/  SGXT R4, R4, 0x1 ;  /* 0x000000010404781a */ /* 0x000fc60000000200 */
[----:B------:R-:W-:-:S05]  /*00a0*/  IMAD R7, R7, 0x100, R0 ;  /* 0x0000010007077824 */ /* 0x000fca00078e0200 */
[----:B------:R-:W-:Y:S02]  /*00b0*/  LEA.HI R4, R4, R7, RZ, 0x2 ;  /* 0x0000000704047211 */ /* 0x000fe400078f10ff */
[----:B------:R-:W-:Y:S02]  /*00c0*/  ISETP.GE.AND P0, PT, R7, 0x100, PT ;  /* 0x000001000700780c */ /* 0x000fe40003f06270 */
[----:B------:R-:W-:-:S05]  /*00d0*/  LOP3.LUT R5, R4, 0xfffffffc, RZ, 0xc0, !PT ;  /* 0xfffffffc04057812 */ /* 0x000fca00078ec0ff */
[----:B--2---:R-:W-:-:S06]  /*00e0*/  IMAD.WIDE R4, R5, 0x4, R2 ;  /* 0x0000000405047825 */ /* 0x004fcc00078e0202 */
[----:B------:R-:W2:Y:S01]  /*00f0*/  @!P0 LDG.E.EL R15, desc[UR4][R4.64] ;  /* 0x00000004040f8981 */ /* 0x000ea2000c2e1900 */
[----:B------:R-:W-:-:S03]  /*0100*/  IMAD.MOV.U32 R0, RZ, RZ, RZ ;  /* 0x000000ffff007224 */ /* 0x000fc600078e00ff */
[----:B------:R-:W3:Y:S01]  /*0110*/  @!P0 LDG.E.EL R14, desc[UR4][R4.64] ;  /* 0x00000004040e8981 */ /* 0x000ee2000c2e1900 */
[----:B------:R-:W-:Y:S01]  /*0120*/  IMAD.MOV.U32 R6, RZ, RZ, RZ ;  /* 0x000000ffff067224 */ /* 0x000fe200078e00ff */
[----:B------:R-:W-:Y:S02]  /*0130*/  CS2R R10, SRZ ;  /* 0x00000000000a7805 */ /* 0x000fe4000001ff00 */
[----:B------:R-:W4:Y:S04]  /*0140*/  @!P0 LDG.E.EL R0, desc[UR4][R4.64+0x4] ;  /* 0x0000040404008981 */ /* 0x000f28000c2e1900 */
[----:B------:R-:W5:Y:S04]  /*0150*/  @!P0 LDG.E.EL R6, desc[UR4][R4.64+0x4] ;  /* 0x0000040404068981 */ /* 0x000f68000c2e1900 */
[----:B------:R-:W5:Y:S04]  /*0160*/  @!P0 LDG.E.EL R10, desc[UR4][R4.64+0x8] ;  /* 0x00000804040a8981 */ /* 0x000f68000c2e1900 */
[----:B------:R-:W5:Y:S01]  /*0170*/  @!P0 LDG.E.EL R11, desc[UR4][R4.64+0x8] ;  /* 0x00000804040b8981 */ /* 0x000f62000c2e1900 */
[----:B------:R-:W-:-:S06]  /*0180*/  CS2R R12, SRZ ;  /* 0x00000000000c7805 */ /* 0x000fcc000001ff00 */
[----:B------:R-:W5:Y:S04]  /*0190*/  @!P0 LDG.E.EL R12, desc[UR4][R4.64+0xc] ;  /* 0x00000c04040c8981 */ /* 0x000f68000c2e1900 */
[----:B------:R-:W5:Y:S01]  /*01a0*/  @!P0 LDG.E.EL R13, desc[UR4][R4.64+0xc] ;  /* 0x00000c04040d8981 */ /* 0x000f62000c2e1900 */
[----:B------:R-:W-:Y:S01]  /*01b0*/  CS2R R8, SRZ ;  /* 0x0000000000087805 */ /* 0x000fe2000001ff00 */
[----:B------:R-:W-:-:S05]  /*01c0*/  IMAD.WIDE R2, R7, 0x4, R2 ;  /* 0x0000000407027825 */ /* 0x000fca00078e0202 */
[----:B------:R1:W5:Y:S02]  /*01d0*/  @!P0 LDG.E.64 R8, desc[UR4][R2.64] ;  /* 0x0000000402088981 */ /* 0x000364000c1e1b00 */
[----:B-1----:R-:W1:Y:S02]  /*01e0*/  LDC.64 R2, c[0x0][0x218] ;  /* 0x00008600ff027b82 */ /* 0x002e640000000a00 */
[----:B-1----:R-:W-:Y:S01]  /*01f0*/  IMAD.WIDE R2, R7, 0x4, R2 ;  /* 0x0000000407027825 */ /* 0x002fe200078e0202 */
[C---:B--2---:R-:W-:Y:S02]  /*0200*/  FSETP.NAN.AND P3, PT, R15.reuse, R15, PT ;  /* 0x0000000f0f00720b */ /* 0x044fe40003f68000 */
[C---:B---3--:R-:W-:Y:S02]  /*0210*/  FSETP.NAN.AND P4, PT, R14.reuse, R14, PT ;  /* 0x0000000e0e00720b */ /* 0x048fe40003f88000 */
[----:B----4-:R-:W-:Y:S02]  /*0220*/  FSETP.GT.AND P1, PT, R15, R0, PT ;  /* 0x000000000f00720b */ /* 0x010fe40003f24000 */
[----:B-----5:R-:W-:-:S07]  /*0230*/  FSETP.GT.AND P2, PT, R14, R6, PT ;  /* 0x000000060e00720b */ /* 0x020fce0003f44000 */
[----:B------:R-:W-:Y:S02]  /*0240*/  @!P3 FSEL R15, R15, R0, P1 ;  /* 0x000000000f0fb208 */ /* 0x000fe40000800000 */
[----:B------:R-:W-:Y:S02]  /*0250*/  @!P4 FSEL R14, R14, R6, P2 ;  /* 0x000000060e0ec208 */ /* 0x000fe40001000000 */
[C---:B------:R-:W-:Y:S02]  /*0260*/  FSETP.GT.AND P1, PT, R15.reuse, R10, PT ;  /* 0x0000000a0f00720b */ /* 0x040fe40003f24000 */
[C---:B------:R-:W-:Y:S02]  /*0270*/  FSETP.GT.AND P2, PT, R14.reuse, R11, PT ;  /* 0x0000000b0e00720b */ /* 0x040fe40003f44000 */
[----:B------:R-:W-:Y:S02]  /*0280*/  FSETP.NAN.AND P3, PT, R15, R15, PT ;  /* 0x0000000f0f00720b */ /* 0x000fe40003f68000 */
[----:B------:R-:W-:-:S07]  /*0290*/  FSETP.NAN.AND P4, PT, R14, R14, PT ;  /* 0x0000000e0e00720b */ /* 0x000fce0003f88000 */
[----:B------:R-:W-:Y:S02]  /*02a0*/  @!P1 FSEL R15, R15, R10, P3 ;  /* 0x0000000a0f0f9208 */ /* 0x000fe40001800000 */
[----:B------:R-:W-:Y:S02]  /*02b0*/  @!P2 FSEL R14, R14, R11, P4 ;  /* 0x0000000b0e0ea208 */ /* 0x000fe40002000000 */
[C---:B------:R-:W-:Y:S02]  /*02c0*/  FSETP.GT.AND P1, PT, R15.reuse, R12, PT ;  /* 0x0000000c0f00720b */ /* 0x040fe40003f24000 */
[C---:B------:R-:W-:Y:S02]  /*02d0*/  FSETP.GT.AND P2, PT, R14.reuse, R13, PT ;  /* 0x0000000d0e00720b */ /* 0x040fe40003f44000 */
[----:B------:R-:W-:Y:S02]  /*02e0*/  FSETP.NAN.AND P3, PT, R15, R15, PT ;  /* 0x0000000f0f00720b */ /* 0x000fe40003f68000 */
[----:B------:R-:W-:-:S07]  /*02f0*/  FSETP.NAN.AND P4, PT, R14, R14, PT ;  /* 0x0000000e0e00720b */ /* 0x000fce0003f88000 */
[----:B------:R-:W-:Y:S02]  /*0300*/  @!P1 FSEL R15, R15, R12, P3 ;  /* 0x0000000c0f0f9208 */ /* 0x000fe40001800000 */
[----:B------:R-:W-:-:S03]  /*0310*/  @!P2 FSEL R14, R14, R13, P4 ;  /* 0x0000000d0e0ea208 */ /* 0x000fc60002000000 */
[----:B------:R-:W-:Y:S02]  /*0320*/  FADD R8, -R15, R8 ;  /* 0x000000080f087221 */ /* 0x000fe40000000100 */
[----:B------:R-:W-:Y:S02]  /*0330*/  FADD R9, -R14, R9 ;  /* 0x000000090e097221 */ /* 0x000fe40000000100 */
[----:B------:R-:W-:Y:S02]  /*0340*/  FMUL R8, R8, 1.4426950216293334961 ;  /* 0x3fb8aa3b08087820 */ /* 0x000fe40000400000 */
[----:B------:R-:W-:-:S03]  /*0350*/  FMUL R9, R9, 1.4426950216293334961 ;  /* 0x3fb8aa3b09097820 */ /* 0x000fc60000400000 */
[----:B------:R-:W-:Y:S02]  /*0360*/  FSETP.GEU.AND P1, PT, R8, -126, PT ;  /* 0xc2fc00000800780b */ /* 0x000fe40003f2e000 */
[----:B------:R-:W-:-:S11]  /*0370*/  FSETP.GEU.AND P2, PT, R9, -126, PT ;  /* 0xc2fc00000900780b */ /* 0x000fd60003f4e000 */
[----:B------:R-:W-:Y:S02]  /*0380*/  @!P1 FMUL R8, R8, 0.5 ;  /* 0x3f00000008089820 */ /* 0x000fe40000400000 */
[----:B------:R-:W-:Y:S02]  /*0390*/  @!P2 FMUL R9, R9, 0.5 ;  /* 0x3f0000000909a820 */ /* 0x000fe40000400000 */
[----:B------:R-:W1:Y:S08]  /*03a0*/  MUFU.EX2 R4, R8 ;  /* 0x0000000800047308 */ /* 0x000e700000000800 */
[----:B------:R-:W2:Y:S01]  /*03b0*/  MUFU.EX2 R5, R9 ;  /* 0x0000000900057308 */ /* 0x000ea20000000800 */
[----:B-1----:R-:W-:Y:S01]  /*03c0*/  @!P1 FMUL R4, R4, R4 ;  /* 0x0000000404049220 */ /* 0x002fe20000400000 */
[----:B--2---:R-:W-:Y:S01]  /*03d0*/  @!P2 FMUL R5, R5, R5 ;  /* 0x000000050505a220 */ /* 0x004fe20000400000 */
[----:B------:R-:W-:Y:S06]  /*03e0*/  @P0 EXIT ;  /* 0x000000000000094d */ /* 0x000fec0003800000 */
[----:B------:R-:W-:Y:S01]  /*03f0*/  STG.E.64 desc[UR4][R2.64], R4 ;  /* 0x0000000402007986 */ /* 0x000fe2000c101b04 */
[----:B------:R-:W-:Y:S05]  /*0400*/  EXIT ;  /* 0x000000000000794d */ /* 0x000fea0003800000 */
.L_x_0:
[----:B------:R-:W-:-:S00]  /*0410*/  BRA `(.L_x_0) ;  /* 0xfffffffc00fc7947 */ /* 0x000fc0000383ffff */
[----:B------:R-:W-:-:S00]  /*0420*/  NOP ;  /* 0x0000000000007918 */ /* 0x000fc00000000000 */
        /* <DEDUP_REMOVED lines=13> */
.L_x_1:


//--------------------- .nv.constant0.triton_poi_fused__safe_softmax_3 --------------------------
	.section	.nv.constant0.triton_poi_fused__safe_softmax_3,"a",@progbits
	.sectionflags	@""
	.align	4
.nv.constant0.triton_poi_fused__safe_softmax_3:
	.zero		548
